//
// Generated by NVIDIA NVVM Compiler
//
// Compiler Build ID: CL-36424714
// Cuda compilation tools, release 13.0, V13.0.88
// Based on NVVM 20.0.0
//

.version 9.0
.target sm_100
.address_size 64

	// .globl	_Z5basicv
.extern .func  (.param .b32 func_retval0) vprintf
(
	.param .b64 vprintf_param_0,
	.param .b64 vprintf_param_1
)
;
.global .align 1 .b8 $str[39] = {66, 108, 111, 99, 107, 32, 73, 100, 32, 105, 115, 58, 32, 32, 37, 100, 32, 9, 32, 84, 104, 114, 101, 97, 100, 32, 73, 68, 32, 105, 115, 32, 58, 32, 37, 100, 32, 10};

.visible .entry _Z5basicv()
{
	.local .align 8 .b8 	__local_depot0[8];
	.reg .b64 	%SP;
	.reg .b64 	%SPL;
	.reg .b32 	%r<5>;
	.reg .b64 	%rd<5>;

	mov.u64 	%SPL, __local_depot0;
	cvta.local.u64 	%SP, %SPL;
	add.u64 	%rd1, %SP, 0;
	add.u64 	%rd2, %SPL, 0;
	mov.u32 	%r1, %ctaid.x;
	mov.u32 	%r2, %tid.x;
	st.local.v2.u32 	[%rd2], {%r1, %r2};
	mov.u64 	%rd3, $str;
	cvta.global.u64 	%rd4, %rd3;
	{ // callseq 0, 0
	.param .b64 param0;
	st.param.b64 	[param0], %rd4;
	.param .b64 param1;
	st.param.b64 	[param1], %rd1;
	.param .b32 retval0;
	call.uni (retval0), 
	vprintf, 
	(
	param0, 
	param1
	);
	ld.param.b32 	%r3, [retval0];
	} // callseq 0
	ret;

}


// ===== COMPILED SASS (sm_100) =====

	.target	sm_100

	.elftype	@"ET_EXEC"


//--------------------- .note.nv.tkinfo           --------------------------
	.section	.note.nv.tkinfo,"",@"SHT_NOTE"
	.sectionflags	@"SHF_NOTE_NV_TKINFO"
	.tkinfo
        /*0018*/ 	.word	0x00000002
        /*0030*/ 	.string	""
        /*0030*/ 	.string	"ptxas"
        /*0030*/ 	.string	"Cuda compilation tools, release 13.0, V13.0.88"
        /*0030*/ 	.string	"Build cuda_13.0.r13.0/compiler.36424714_0"
        /*0030*/ 	.string	"-arch sm_100 -m 64 "



//--------------------- .note.nv.cuinfo           --------------------------
	.section	.note.nv.cuinfo,"",@"SHT_NOTE"
	.sectionflags	@"SHF_NOTE_NV_CUINFO"
        /*0018*/ 	.short	0x0002
        /*001a*/ 	.short	0x0064
        /*001c*/ 	.short	0x0082
	.zero		2


//--------------------- .nv.info                  --------------------------
	.section	.nv.info,"",@"SHT_CUDA_INFO"
	.align	4


	//----- nvinfo : EIATTR_REGCOUNT
	.align		4
        /*0000*/ 	.byte	0x04, 0x2f
        /*0002*/ 	.short	(.L_2 - .L_1)
	.align		4
.L_1:
        /*0004*/ 	.word	index@(_Z5basicv)
        /*0008*/ 	.word	0x00000018


	//----- nvinfo : EIATTR_FRAME_SIZE
	.align		4
.L_2:
        /*000c*/ 	.byte	0x04, 0x11
        /*000e*/ 	.short	(.L_4 - .L_3)
	.align		4
.L_3:
        /*0010*/ 	.word	index@(_Z5basicv)
        /*0014*/ 	.word	0x00000008


	//----- nvinfo : EIATTR_MIN_STACK_SIZE
	.align		4
.L_4:
        /*0018*/ 	.byte	0x04, 0x12
        /*001a*/ 	.short	(.L_6 - .L_5)
	.align		4
.L_5:
        /*001c*/ 	.word	index@(_Z5basicv)
        /*0020*/ 	.word	0x00000008
.L_6:


//--------------------- .nv.compat                --------------------------
	.section	.nv.compat,"",@"SHT_CUDA_COMPAT_INFO"
	.align	4
        /*0000*/ 	.byte	0x02, 0x09, 0x00, 0x00, 0x02, 0x02, 0x01, 0x00, 0x02, 0x05, 0x05, 0x00, 0x03, 0x07, 0x01, 0x01
        /*0010*/ 	.byte	0x02, 0x03, 0x00, 0x00, 0x02, 0x06, 0x01, 0x00, 0x04, 0x0b, 0x08, 0x00, 0x09, 0x00, 0x00, 0x00
        /*0020*/ 	.byte	0x00, 0x00, 0x00, 0x00


//--------------------- .nv.info._Z5basicv        --------------------------
	.section	.nv.info._Z5basicv,"",@"SHT_CUDA_INFO"
	.sectionflags	@""
	.align	4


	//----- nvinfo : EIATTR_CUDA_API_VERSION
	.align		4
        /*0000*/ 	.byte	0x04, 0x37
        /*0002*/ 	.short	(.L_8 - .L_7)
.L_7:
        /*0004*/ 	.word	0x00000082


	//----- nvinfo : EIATTR_SPARSE_MMA_MASK
	.align		4
.L_8:
        /*0008*/ 	.byte	0x03, 0x50
        /*000a*/ 	.short	0x0000


	//----- nvinfo : EIATTR_MAXREG_COUNT
	.align		4
        /*000c*/ 	.byte	0x03, 0x1b
        /*000e*/ 	.short	0x00ff


	//----- nvinfo : EIATTR_EXTERNS
	.align		4
        /*0010*/ 	.byte	0x04, 0x0f
        /*0012*/ 	.short	(.L_10 - .L_9)


	//   ....[0]....
	.align		4
.L_9:
        /*0014*/ 	.word	index@(vprintf)


	//----- nvinfo : EIATTR_MERCURY_ISA_VERSION
	.align		4
.L_10:
        /*0018*/ 	.byte	0x03, 0x5f
        /*001a*/ 	.short	0x0101


	//----- nvinfo : EIATTR_VRC_CTA_INIT_COUNT
	.align		4
        /*001c*/ 	.byte	0x02, 0x4a
	.zero		1
	.zero		1


	//----- nvinfo : EIATTR_SYSCALL_OFFSETS
	.align		4
        /*0020*/ 	.byte	0x04, 0x46
        /*0022*/ 	.short	(.L_12 - .L_11)


	//   ....[0]....
.L_11:
        /*0024*/ 	.word	0x000000f0


	//----- nvinfo : EIATTR_EXIT_INSTR_OFFSETS
	.align		4
.L_12:
        /*0028*/ 	.byte	0x04, 0x1c
        /*002a*/ 	.short	(.L_14 - .L_13)


	//   ....[0]....
.L_13:
        /*002c*/ 	.word	0x00000100


	//----- nvinfo : EIATTR_SW_WAR
	.align		4
.L_14:
        /*0030*/ 	.byte	0x04, 0x36
        /*0032*/ 	.short	(.L_16 - .L_15)
.L_15:
        /*0034*/ 	.word	0x00000008
.L_16:


//--------------------- .nv.callgraph             --------------------------
	.section	.nv.callgraph,"",@"SHT_CUDA_CALLGRAPH"
	.align	4
	.sectionentsize	8
	.align		4
        /*0000*/ 	.word	0x00000000
	.align		4
        /*0004*/ 	.word	0xffffffff
	.align		4
        /*0008*/ 	.word	index@(_Z5basicv)
	.align		4
        /*000c*/ 	.word	index@(vprintf)
	.align		4
        /*0010*/ 	.word	0x00000000
	.align		4
        /*0014*/ 	.word	0xfffffffe
	.align		4
        /*0018*/ 	.word	0x00000000
	.align		4
        /*001c*/ 	.word	0xfffffffd
	.align		4
        /*0020*/ 	.word	0x00000000
	.align		4
        /*0024*/ 	.word	0xfffffffc


//--------------------- .nv.constant4             --------------------------
	.section	.nv.constant4,"a",@progbits
	.align	8
	.align		8
.nv.constant4:
        /*0000*/ 	.dword	vprintf
	.align		8
        /*0008*/ 	.dword	$str


//--------------------- .text._Z5basicv           --------------------------
	.section	.text._Z5basicv,"ax",@progbits
	.align	128
        .global         _Z5basicv
        .type           _Z5basicv,@function
        .size           _Z5basicv,(.L_x_2 - _Z5basicv)
        .other          _Z5basicv,@"STO_CUDA_ENTRY STV_DEFAULT"
_Z5basicv:
.text._Z5basicv:
[----:B------:R-:W0:Y:S01]  /*0000*/  LDC R1, c[0x0][0x37c] ;  /* 0x0000df00ff017b82 */ /* 0x000e220000000800 */
[----:B------:R-:W1:Y:S01]  /*0010*/  S2R R8, SR_CTAID.X ;  /* 0x0000000000087919 */ /* 0x000e620000002500 */
[----:B0-----:R-:W-:Y:S01]  /*0020*/  VIADD R1, R1, 0xfffffff8 ;  /* 0xfffffff801017836 */ /* 0x001fe20000000000 */
[----:B------:R-:W-:Y:S01]  /*0030*/  MOV R0, 0x0 ;  /* 0x0000000000007802 */ /* 0x000fe20000000f00 */
[----:B------:R-:W0:Y:S01]  /*0040*/  LDCU UR4, c[0x0][0x2f8] ;  /* 0x00005f00ff0477ac */ /* 0x000e220008000800 */
[----:B------:R-:W1:Y:S03]  /*0050*/  S2R R9, SR_TID.X ;  /* 0x0000000000097919 */ /* 0x000e660000002100 */
[----:B------:R2:W3:Y:S01]  /*0060*/  LDC.64 R2, c[0x4][R0] ;  /* 0x0100000000027b82 */ /* 0x0004e20000000a00 */
[----:B------:R-:W4:Y:S01]  /*0070*/  LDCU.64 UR6, c[0x4][0x8] ;  /* 0x01000100ff0677ac */ /* 0x000f220008000a00 */
[----:B------:R-:W5:Y:S01]  /*0080*/  LDCU UR5, c[0x0][0x2fc] ;  /* 0x00005f80ff0577ac */ /* 0x000f620008000800 */
[----:B0-----:R-:W-:Y:S01]  /*0090*/  IADD3 R6, P0, PT, R1, UR4, RZ ;  /* 0x0000000401067c10 */ /* 0x001fe2000ff1e0ff */
[----:B----4-:R-:W-:Y:S01]  /*00a0*/  IMAD.U32 R4, RZ, RZ, UR6 ;  /* 0x00000006ff047e24 */ /* 0x010fe2000f8e00ff */
[----:B------:R-:W-:-:S03]  /*00b0*/  MOV R5, UR7 ;  /* 0x0000000700057c02 */ /* 0x000fc60008000f00 */
[----:B-----5:R-:W-:Y:S01]  /*00c0*/  IMAD.X R7, RZ, RZ, UR5, P0 ;  /* 0x00000005ff077e24 */ /* 0x020fe200080e06ff */
[----:B-1----:R2:W-:Y:S07]  /*00d0*/  STL.64 [R1], R8 ;  /* 0x0000000801007387 */ /* 0x0025ee0000100a00 */
[----:B------:R-:W-:-:S07]  /*00e0*/  LEPC R20, `(.L_x_0) ;  /* 0x000000001014794e */ /* 0x000fce0000000000 */
[----:B--23--:R-:W-:Y:S05]  /*00f0*/  CALL.ABS.NOINC R2 ;  /* 0x0000000002007343 */ /* 0x00cfea0003c00000 */
.L_x_0:
[----:B------:R-:W-:Y:S05]  /*0100*/  EXIT ;  /* 0x000000000000794d */ /* 0x000fea0003800000 */
.L_x_1:
[----:B------:R-:W-:-:S00]  /*0110*/  BRA `(.L_x_1) ;  /* 0xfffffffc00fc7947 */ /* 0x000fc0000383ffff */
[----:B------:R-:W-:-:S00]  /*0120*/  NOP ;  /* 0x0000000000007918 */ /* 0x000fc00000000000 */
        /* <DEDUP_REMOVED lines=13> */
.L_x_2:


//--------------------- .nv.global.init           --------------------------
	.section	.nv.global.init,"aw",@progbits
.nv.global.init:
	.type		$str,@object
	.size		$str,(.L_0 - $str)
$str:
        /*0000*/ 	.byte	0x42, 0x6c, 0x6f, 0x63, 0x6b, 0x20, 0x49, 0x64, 0x20, 0x69, 0x73, 0x3a, 0x20, 0x20, 0x25, 0x64
        /*0010*/ 	.byte	0x20, 0x09, 0x20, 0x54, 0x68, 0x72, 0x65, 0x61, 0x64, 0x20, 0x49, 0x44, 0x20, 0x69, 0x73, 0x20
        /*0020*/ 	.byte	0x3a, 0x20, 0x25, 0x64, 0x20, 0x0a, 0x00
.L_0:


//--------------------- .nv.shared.reserved.0     --------------------------
	.section	.nv.shared.reserved.0,"aw",@nobits
	.weak		__nv_reservedSMEM_offset_0_alias
	.size		__nv_reservedSMEM_offset_0_alias, 0, 64
	.other		__nv_reservedSMEM_offset_0_alias,@"STO_CUDA_RESERVED_SHARED STV_DEFAULT"
__nv_reservedSMEM_offset_0_alias:
	.zero		0
	.zero		64


//--------------------- .nv.constant0._Z5basicv   --------------------------
	.section	.nv.constant0._Z5basicv,"a",@progbits
	.sectionflags	@""
	.align	4
.nv.constant0._Z5basicv:
	.zero		896


//--------------------- SYMBOLS --------------------------

	.type		.nv.reservedSmem.offset0,@object
	.size		.nv.reservedSmem.offset0,0x4
	.type		vprintf,@function
